//
// Generated by NVIDIA NVVM Compiler
//
// Compiler Build ID: CL-36424714
// Cuda compilation tools, release 13.0, V13.0.88
// Based on NVVM 20.0.0
//

.version 9.0
.target sm_100
.address_size 64

	// .globl	_Z13invert_kernelPhii

.visible .entry _Z13invert_kernelPhii(
	.param .u64 .ptr .align 1 _Z13invert_kernelPhii_param_0,
	.param .u32 _Z13invert_kernelPhii_param_1,
	.param .u32 _Z13invert_kernelPhii_param_2
)
{
	.reg .pred 	%p<2>;
	.reg .b16 	%rs<7>;
	.reg .b32 	%r<12>;
	.reg .b64 	%rd<5>;

	ld.param.u64 	%rd1, [_Z13invert_kernelPhii_param_0];
	ld.param.u32 	%r2, [_Z13invert_kernelPhii_param_1];
	ld.param.u32 	%r3, [_Z13invert_kernelPhii_param_2];
	mul.lo.s32 	%r4, %r3, %r2;
	mov.u32 	%r5, %ctaid.x;
	mov.u32 	%r6, %ntid.x;
	mov.u32 	%r7, %tid.x;
	mad.lo.s32 	%r1, %r5, %r6, %r7;
	setp.ge.s32 	%p1, %r1, %r4;
	@%p1 bra 	$L__BB0_2;
	cvta.to.global.u64 	%rd2, %rd1;
	mul.wide.s32 	%rd3, %r1, 4;
	add.s64 	%rd4, %rd2, %rd3;
	.pragma "used_bytes_mask 7";
	ld.global.u32 	%r8, [%rd4];
	bfe.u32 	%r9, %r8, 0, 8;
	cvt.u16.u32 	%rs1, %r9;
	bfe.u32 	%r10, %r8, 8, 8;
	cvt.u16.u32 	%rs2, %r10;
	bfe.u32 	%r11, %r8, 16, 8;
	cvt.u16.u32 	%rs3, %r11;
	not.b16 	%rs4, %rs1;
	not.b16 	%rs5, %rs2;
	not.b16 	%rs6, %rs3;
	st.global.v2.u8 	[%rd4], {%rs4, %rs5};
	st.global.u8 	[%rd4+2], %rs6;
$L__BB0_2:
	ret;

}


// ===== COMPILED SASS (sm_100) =====

	.target	sm_100

	.elftype	@"ET_EXEC"


//--------------------- .note.nv.tkinfo           --------------------------
	.section	.note.nv.tkinfo,"",@"SHT_NOTE"
	.sectionflags	@"SHF_NOTE_NV_TKINFO"
	.tkinfo
        /*0018*/ 	.word	0x00000002
        /*0030*/ 	.string	""
        /*0030*/ 	.string	"ptxas"
        /*0030*/ 	.string	"Cuda compilation tools, release 13.0, V13.0.88"
        /*0030*/ 	.string	"Build cuda_13.0.r13.0/compiler.36424714_0"
        /*0030*/ 	.string	"-arch sm_100 -m 64 "



//--------------------- .note.nv.cuinfo           --------------------------
	.section	.note.nv.cuinfo,"",@"SHT_NOTE"
	.sectionflags	@"SHF_NOTE_NV_CUINFO"
        /*0018*/ 	.short	0x0002
        /*001a*/ 	.short	0x0064
        /*001c*/ 	.short	0x0082
	.zero		2


//--------------------- .nv.info                  --------------------------
	.section	.nv.info,"",@"SHT_CUDA_INFO"
	.align	4


	//----- nvinfo : EIATTR_REGCOUNT
	.align		4
        /*0000*/ 	.byte	0x04, 0x2f
        /*0002*/ 	.short	(.L_1 - .L_0)
	.align		4
.L_0:
        /*0004*/ 	.word	index@(_Z13invert_kernelPhii)
        /*0008*/ 	.word	0x0000000a


	//----- nvinfo : EIATTR_FRAME_SIZE
	.align		4
.L_1:
        /*000c*/ 	.byte	0x04, 0x11
        /*000e*/ 	.short	(.L_3 - .L_2)
	.align		4
.L_2:
        /*0010*/ 	.word	index@(_Z13invert_kernelPhii)
        /*0014*/ 	.word	0x00000000


	//----- nvinfo : EIATTR_MIN_STACK_SIZE
	.align		4
.L_3:
        /*0018*/ 	.byte	0x04, 0x12
        /*001a*/ 	.short	(.L_5 - .L_4)
	.align		4
.L_4:
        /*001c*/ 	.word	index@(_Z13invert_kernelPhii)
        /*0020*/ 	.word	0x00000000
.L_5:


//--------------------- .nv.compat                --------------------------
	.section	.nv.compat,"",@"SHT_CUDA_COMPAT_INFO"
	.align	4
        /*0000*/ 	.byte	0x02, 0x09, 0x00, 0x00, 0x02, 0x02, 0x01, 0x00, 0x02, 0x05, 0x05, 0x00, 0x03, 0x07, 0x01, 0x01
        /*0010*/ 	.byte	0x02, 0x03, 0x00, 0x00, 0x02, 0x06, 0x01, 0x00, 0x04, 0x0b, 0x08, 0x00, 0x09, 0x00, 0x00, 0x00
        /*0020*/ 	.byte	0x00, 0x00, 0x00, 0x00


//--------------------- .nv.info._Z13invert_kernelPhii --------------------------
	.section	.nv.info._Z13invert_kernelPhii,"",@"SHT_CUDA_INFO"
	.sectionflags	@""
	.align	4


	//----- nvinfo : EIATTR_CUDA_API_VERSION
	.align		4
        /*0000*/ 	.byte	0x04, 0x37
        /*0002*/ 	.short	(.L_7 - .L_6)
.L_6:
        /*0004*/ 	.word	0x00000082


	//----- nvinfo : EIATTR_KPARAM_INFO
	.align		4
.L_7:
        /*0008*/ 	.byte	0x04, 0x17
        /*000a*/ 	.short	(.L_9 - .L_8)
.L_8:
        /*000c*/ 	.word	0x00000000
        /*0010*/ 	.short	0x0002
        /*0012*/ 	.short	0x000c
        /*0014*/ 	.byte	0x00, 0xf0, 0x11, 0x00


	//----- nvinfo : EIATTR_KPARAM_INFO
	.align		4
.L_9:
        /*0018*/ 	.byte	0x04, 0x17
        /*001a*/ 	.short	(.L_11 - .L_10)
.L_10:
        /*001c*/ 	.word	0x00000000
        /*0020*/ 	.short	0x0001
        /*0022*/ 	.short	0x0008
        /*0024*/ 	.byte	0x00, 0xf0, 0x11, 0x00


	//----- nvinfo : EIATTR_KPARAM_INFO
	.align		4
.L_11:
        /*0028*/ 	.byte	0x04, 0x17
        /*002a*/ 	.short	(.L_13 - .L_12)
.L_12:
        /*002c*/ 	.word	0x00000000
        /*0030*/ 	.short	0x0000
        /*0032*/ 	.short	0x0000
        /*0034*/ 	.byte	0x00, 0xf5, 0x21, 0x00


	//----- nvinfo : EIATTR_SPARSE_MMA_MASK
	.align		4
.L_13:
        /*0038*/ 	.byte	0x03, 0x50
        /*003a*/ 	.short	0x0000


	//----- nvinfo : EIATTR_MAXREG_COUNT
	.align		4
        /*003c*/ 	.byte	0x03, 0x1b
        /*003e*/ 	.short	0x00ff


	//----- nvinfo : EIATTR_MERCURY_ISA_VERSION
	.align		4
        /*0040*/ 	.byte	0x03, 0x5f
        /*0042*/ 	.short	0x0101


	//----- nvinfo : EIATTR_UNUSED_LOAD_BYTE_OFFSET
	.align		4
        /*0044*/ 	.byte	0x04, 0x44
        /*0046*/ 	.short	(.L_15 - .L_14)


	//   ....[0]....
.L_14:
        /*0048*/ 	.word	0x000000c0
        /*004c*/ 	.word	0x00000007


	//----- nvinfo : EIATTR_VRC_CTA_INIT_COUNT
	.align		4
.L_15:
        /*0050*/ 	.byte	0x02, 0x4a
	.zero		1
	.zero		1


	//----- nvinfo : EIATTR_EXIT_INSTR_OFFSETS
	.align		4
        /*0054*/ 	.byte	0x04, 0x1c
        /*0056*/ 	.short	(.L_17 - .L_16)


	//   ....[0]....
.L_16:
        /*0058*/ 	.word	0x00000080


	//   ....[1]....
        /*005c*/ 	.word	0x00000160


	//----- nvinfo : EIATTR_CBANK_PARAM_SIZE
	.align		4
.L_17:
        /*0060*/ 	.byte	0x03, 0x19
        /*0062*/ 	.short	0x0010


	//----- nvinfo : EIATTR_PARAM_CBANK
	.align		4
        /*0064*/ 	.byte	0x04, 0x0a
        /*0066*/ 	.short	(.L_19 - .L_18)
	.align		4
.L_18:
        /*0068*/ 	.word	index@(.nv.constant0._Z13invert_kernelPhii)
        /*006c*/ 	.short	0x0380
        /*006e*/ 	.short	0x0010


	//----- nvinfo : EIATTR_SW_WAR
	.align		4
.L_19:
        /*0070*/ 	.byte	0x04, 0x36
        /*0072*/ 	.short	(.L_21 - .L_20)
.L_20:
        /*0074*/ 	.word	0x00000008
.L_21:


//--------------------- .nv.callgraph             --------------------------
	.section	.nv.callgraph,"",@"SHT_CUDA_CALLGRAPH"
	.align	4
	.sectionentsize	8
	.align		4
        /*0000*/ 	.word	0x00000000
	.align		4
        /*0004*/ 	.word	0xffffffff
	.align		4
        /*0008*/ 	.word	0x00000000
	.align		4
        /*000c*/ 	.word	0xfffffffe
	.align		4
        /*0010*/ 	.word	0x00000000
	.align		4
        /*0014*/ 	.word	0xfffffffd
	.align		4
        /*0018*/ 	.word	0x00000000
	.align		4
        /*001c*/ 	.word	0xfffffffc


//--------------------- .text._Z13invert_kernelPhii --------------------------
	.section	.text._Z13invert_kernelPhii,"ax",@progbits
	.align	128
        .global         _Z13invert_kernelPhii
        .type           _Z13invert_kernelPhii,@function
        .size           _Z13invert_kernelPhii,(.L_x_1 - _Z13invert_kernelPhii)
        .other          _Z13invert_kernelPhii,@"STO_CUDA_ENTRY STV_DEFAULT"
_Z13invert_kernelPhii:
.text._Z13invert_kernelPhii:
[----:B------:R-:W-:Y:S01]  /*0000*/  LDC R1, c[0x0][0x37c] ;  /* 0x0000df00ff017b82 */ /* 0x000fe20000000800 */
[----:B------:R-:W0:Y:S07]  /*0010*/  S2R R0, SR_TID.X ;  /* 0x0000000000007919 */ /* 0x000e2e0000002100 */
[----:B------:R-:W0:Y:S01]  /*0020*/  S2UR UR6, SR_CTAID.X ;  /* 0x00000000000679c3 */ /* 0x000e220000002500 */
[----:B------:R-:W1:Y:S07]  /*0030*/  LDCU.64 UR4, c[0x0][0x388] ;  /* 0x00007100ff0477ac */ /* 0x000e6e0008000a00 */
[----:B------:R-:W0:Y:S01]  /*0040*/  LDC R5, c[0x0][0x360] ;  /* 0x0000d800ff057b82 */ /* 0x000e220000000800 */
[----:B-1----:R-:W-:Y:S01]  /*0050*/  UIMAD UR4, UR5, UR4, URZ ;  /* 0x00000004050472a4 */ /* 0x002fe2000f8e02ff */
[----:B0-----:R-:W-:-:S05]  /*0060*/  IMAD R5, R5, UR6, R0 ;  /* 0x0000000605057c24 */ /* 0x001fca000f8e0200 */
[----:B------:R-:W-:-:S13]  /*0070*/  ISETP.GE.AND P0, PT, R5, UR4, PT ;  /* 0x0000000405007c0c */ /* 0x000fda000bf06270 */
[----:B------:R-:W-:Y:S05]  /*0080*/  @P0 EXIT ;  /* 0x000000000000094d */ /* 0x000fea0003800000 */
[----:B------:R-:W0:Y:S01]  /*0090*/  LDC.64 R2, c[0x0][0x380] ;  /* 0x0000e000ff027b82 */ /* 0x000e220000000a00 */
[----:B------:R-:W1:Y:S01]  /*00a0*/  LDCU.64 UR4, c[0x0][0x358] ;  /* 0x00006b00ff0477ac */ /* 0x000e620008000a00 */
[----:B0-----:R-:W-:-:S05]  /*00b0*/  IMAD.WIDE R2, R5, 0x4, R2 ;  /* 0x0000000405027825 */ /* 0x001fca00078e0202 */
[----:B-1----:R-:W2:Y:S02]  /*00c0*/  LDG.E R0, desc[UR4][R2.64] ;  /* 0x0000000402007981 */ /* 0x002ea4000c1e1900 */
[C---:B--2---:R-:W-:Y:S02]  /*00d0*/  PRMT R4, R0.reuse, 0x7770, RZ ;  /* 0x0000777000047816 */ /* 0x044fe400000000ff */
[C---:B------:R-:W-:Y:S02]  /*00e0*/  PRMT R5, R0.reuse, 0x7771, RZ ;  /* 0x0000777100057816 */ /* 0x040fe400000000ff */
[----:B------:R-:W-:Y:S02]  /*00f0*/  PRMT R0, R0, 0x7772, RZ ;  /* 0x0000777200007816 */ /* 0x000fe400000000ff */
[----:B------:R-:W-:Y:S02]  /*0100*/  LOP3.LUT R4, RZ, R4, RZ, 0x33, !PT ;  /* 0x00000004ff047212 */ /* 0x000fe400078e33ff */
[----:B------:R-:W-:-:S02]  /*0110*/  LOP3.LUT R5, RZ, R5, RZ, 0x33, !PT ;  /* 0x00000005ff057212 */ /* 0x000fc400078e33ff */
[----:B------:R-:W-:Y:S02]  /*0120*/  LOP3.LUT R7, RZ, R0, RZ, 0x33, !PT ;  /* 0x00000000ff077212 */ /* 0x000fe400078e33ff */
[----:B------:R-:W-:-:S03]  /*0130*/  PRMT R5, R5, 0x7604, R4 ;  /* 0x0000760405057816 */ /* 0x000fc60000000004 */
[----:B------:R-:W-:Y:S04]  /*0140*/  STG.E.U8 desc[UR4][R2.64+0x2], R7 ;  /* 0x0000020702007986 */ /* 0x000fe8000c101104 */
[----:B------:R-:W-:Y:S01]  /*0150*/  STG.E.U16 desc[UR4][R2.64], R5 ;  /* 0x0000000502007986 */ /* 0x000fe2000c101504 */
[----:B------:R-:W-:Y:S05]  /*0160*/  EXIT ;  /* 0x000000000000794d */ /* 0x000fea0003800000 */
.L_x_0:
[----:B------:R-:W-:-:S00]  /*0170*/  BRA `(.L_x_0) ;  /* 0xfffffffc00fc7947 */ /* 0x000fc0000383ffff */
[----:B------:R-:W-:-:S00]  /*0180*/  NOP ;  /* 0x0000000000007918 */ /* 0x000fc00000000000 */
[----:B------:R-:W-:-:S00]  /*0190*/  NOP ;  /* 0x0000000000007918 */ /* 0x000fc00000000000 */
[----:B------:R-:W-:-:S00]  /*01a0*/  NOP ;  /* 0x0000000000007918 */ /* 0x000fc00000000000 */
[----:B------:R-:W-:-:S00]  /*01b0*/  NOP ;  /* 0x0000000000007918 */ /* 0x000fc00000000000 */
[----:B------:R-:W-:-:S00]  /*01c0*/  NOP ;  /* 0x0000000000007918 */ /* 0x000fc00000000000 */
[----:B------:R-:W-:-:S00]  /*01d0*/  NOP ;  /* 0x0000000000007918 */ /* 0x000fc00000000000 */
[----:B------:R-:W-:-:S00]  /*01e0*/  NOP ;  /* 0x0000000000007918 */ /* 0x000fc00000000000 */
[----:B------:R-:W-:-:S00]  /*01f0*/  NOP ;  /* 0x0000000000007918 */ /* 0x000fc00000000000 */
.L_x_1:


//--------------------- .nv.shared.reserved.0     --------------------------
	.section	.nv.shared.reserved.0,"aw",@nobits
	.weak		__nv_reservedSMEM_offset_0_alias
	.size		__nv_reservedSMEM_offset_0_alias, 0, 64
	.other		__nv_reservedSMEM_offset_0_alias,@"STO_CUDA_RESERVED_SHARED STV_DEFAULT"
__nv_reservedSMEM_offset_0_alias:
	.zero		0
	.zero		64


//--------------------- .nv.constant0._Z13invert_kernelPhii --------------------------
	.section	.nv.constant0._Z13invert_kernelPhii,"a",@progbits
	.sectionflags	@""
	.align	4
.nv.constant0._Z13invert_kernelPhii:
	.zero		912


//--------------------- SYMBOLS --------------------------

	.type		.nv.reservedSmem.offset0,@object
	.size		.nv.reservedSmem.offset0,0x4
